//
// Generated by NVIDIA NVVM Compiler
//
// Compiler Build ID: CL-36424714
// Cuda compilation tools, release 13.0, V13.0.88
// Based on NVVM 20.0.0
//

.version 9.0
.target sm_100
.address_size 64

	// .globl	_Z17conv2d_u32_kernelPKjiiPKiiPi
.extern .shared .align 16 .b8 tile[];

.visible .entry _Z17conv2d_u32_kernelPKjiiPKiiPi(
	.param .u64 .ptr .align 1 _Z17conv2d_u32_kernelPKjiiPKiiPi_param_0,
	.param .u32 _Z17conv2d_u32_kernelPKjiiPKiiPi_param_1,
	.param .u32 _Z17conv2d_u32_kernelPKjiiPKiiPi_param_2,
	.param .u64 .ptr .align 1 _Z17conv2d_u32_kernelPKjiiPKiiPi_param_3,
	.param .u32 _Z17conv2d_u32_kernelPKjiiPKiiPi_param_4,
	.param .u64 .ptr .align 1 _Z17conv2d_u32_kernelPKjiiPKiiPi_param_5
)
{
	.reg .pred 	%p<25>;
	.reg .b32 	%r<116>;
	.reg .b64 	%rd<100>;

	ld.param.u64 	%rd19, [_Z17conv2d_u32_kernelPKjiiPKiiPi_param_0];
	ld.param.u32 	%r46, [_Z17conv2d_u32_kernelPKjiiPKiiPi_param_1];
	ld.param.u32 	%r47, [_Z17conv2d_u32_kernelPKjiiPKiiPi_param_2];
	ld.param.u64 	%rd21, [_Z17conv2d_u32_kernelPKjiiPKiiPi_param_3];
	ld.param.u32 	%r48, [_Z17conv2d_u32_kernelPKjiiPKiiPi_param_4];
	ld.param.u64 	%rd20, [_Z17conv2d_u32_kernelPKjiiPKiiPi_param_5];
	cvta.to.global.u64 	%rd1, %rd21;
	mov.u32 	%r1, %tid.x;
	mov.u32 	%r2, %tid.y;
	mov.u32 	%r49, %ctaid.x;
	shl.b32 	%r3, %r49, 4;
	add.s32 	%r4, %r3, %r1;
	mov.u32 	%r50, %ctaid.y;
	shl.b32 	%r5, %r50, 4;
	add.s32 	%r6, %r5, %r2;
	add.s32 	%r7, %r48, 15;
	setp.lt.s32 	%p2, %r48, -14;
	@%p2 bra 	$L__BB0_9;
	shr.u32 	%r52, %r48, 31;
	add.s32 	%r53, %r48, %r52;
	shr.s32 	%r54, %r53, 1;
	mov.u32 	%r8, %ntid.y;
	sub.s32 	%r9, %r3, %r54;
	sub.s32 	%r10, %r5, %r54;
	mov.u32 	%r11, %ntid.x;
	cvta.to.global.u64 	%rd2, %rd19;
	mov.b32 	%r106, 0;
$L__BB0_2:
	add.s32 	%r13, %r106, %r2;
	add.s32 	%r56, %r10, %r13;
	setp.gt.s32 	%p3, %r56, -1;
	setp.lt.s32 	%p4, %r56, %r46;
	and.pred  	%p1, %p3, %p4;
	mul.lo.s32 	%r14, %r56, %r47;
	mul.lo.s32 	%r15, %r13, %r7;
	mov.b32 	%r107, 0;
$L__BB0_3:
	add.s32 	%r17, %r107, %r1;
	max.s32 	%r58, %r13, %r17;
	setp.ge.s32 	%p5, %r58, %r7;
	@%p5 bra 	$L__BB0_7;
	add.s32 	%r18, %r9, %r17;
	setp.gt.s32 	%p6, %r18, -1;
	setp.lt.s32 	%p7, %r18, %r47;
	and.pred  	%p8, %p6, %p7;
	and.pred  	%p9, %p8, %p1;
	mov.b32 	%r108, 0;
	not.pred 	%p10, %p9;
	@%p10 bra 	$L__BB0_6;
	add.s32 	%r60, %r18, %r14;
	mul.wide.s32 	%rd22, %r60, 4;
	add.s64 	%rd23, %rd2, %rd22;
	ld.global.nc.u32 	%r108, [%rd23];
$L__BB0_6:
	add.s32 	%r61, %r17, %r15;
	shl.b32 	%r62, %r61, 2;
	mov.u32 	%r63, tile;
	add.s32 	%r64, %r63, %r62;
	st.shared.u32 	[%r64], %r108;
$L__BB0_7:
	add.s32 	%r107, %r107, %r11;
	setp.lt.s32 	%p11, %r107, %r7;
	@%p11 bra 	$L__BB0_3;
	add.s32 	%r106, %r106, %r8;
	setp.lt.s32 	%p12, %r106, %r7;
	@%p12 bra 	$L__BB0_2;
$L__BB0_9:
	bar.sync 	0;
	setp.ge.s32 	%p13, %r4, %r47;
	setp.ge.s32 	%p14, %r6, %r46;
	or.pred  	%p15, %p13, %p14;
	@%p15 bra 	$L__BB0_26;
	setp.lt.s32 	%p16, %r48, 1;
	mov.b32 	%r115, 0;
	@%p16 bra 	$L__BB0_25;
	and.b32  	%r23, %r48, 7;
	and.b32  	%r24, %r48, 3;
	and.b32  	%r25, %r48, 2147483640;
	and.b32  	%r26, %r48, 1;
	neg.s32 	%r27, %r25;
	shl.b32 	%r68, %r1, 2;
	mov.u32 	%r69, tile;
	add.s32 	%r70, %r68, %r69;
	add.s32 	%r28, %r70, 16;
	mov.b64 	%rd99, 0;
	mov.b32 	%r109, 0;
$L__BB0_12:
	setp.lt.u32 	%p17, %r48, 8;
	add.s32 	%r30, %r109, %r2;
	mad.lo.s32 	%r31, %r30, %r7, %r1;
	mul.lo.s32 	%r32, %r109, %r48;
	mov.b32 	%r113, 0;
	@%p17 bra 	$L__BB0_15;
	mul.lo.s32 	%r72, %r7, %r30;
	shl.b32 	%r73, %r72, 2;
	add.s32 	%r110, %r28, %r73;
	mul.wide.u32 	%rd26, %r32, 4;
	add.s64 	%rd27, %rd1, %rd26;
	add.s64 	%rd91, %rd27, 16;
	mov.u32 	%r111, %r27;
$L__BB0_14:
	.pragma "nounroll";
	ld.shared.u32 	%rd28, [%r110+-16];
	ld.global.nc.u32 	%r74, [%rd91+-16];
	cvt.s64.s32 	%rd29, %r74;
	mad.lo.s64 	%rd30, %rd29, %rd28, %rd99;
	ld.shared.u32 	%rd31, [%r110+-12];
	ld.global.nc.u32 	%r75, [%rd91+-12];
	cvt.s64.s32 	%rd32, %r75;
	mad.lo.s64 	%rd33, %rd32, %rd31, %rd30;
	ld.shared.u32 	%rd34, [%r110+-8];
	ld.global.nc.u32 	%r76, [%rd91+-8];
	cvt.s64.s32 	%rd35, %r76;
	mad.lo.s64 	%rd36, %rd35, %rd34, %rd33;
	ld.shared.u32 	%rd37, [%r110+-4];
	ld.global.nc.u32 	%r77, [%rd91+-4];
	cvt.s64.s32 	%rd38, %r77;
	mad.lo.s64 	%rd39, %rd38, %rd37, %rd36;
	ld.shared.u32 	%rd40, [%r110];
	ld.global.nc.u32 	%r78, [%rd91];
	cvt.s64.s32 	%rd41, %r78;
	mad.lo.s64 	%rd42, %rd41, %rd40, %rd39;
	ld.shared.u32 	%rd43, [%r110+4];
	ld.global.nc.u32 	%r79, [%rd91+4];
	cvt.s64.s32 	%rd44, %r79;
	mad.lo.s64 	%rd45, %rd44, %rd43, %rd42;
	ld.shared.u32 	%rd46, [%r110+8];
	ld.global.nc.u32 	%r80, [%rd91+8];
	cvt.s64.s32 	%rd47, %r80;
	mad.lo.s64 	%rd48, %rd47, %rd46, %rd45;
	ld.shared.u32 	%rd49, [%r110+12];
	ld.global.nc.u32 	%r81, [%rd91+12];
	cvt.s64.s32 	%rd50, %r81;
	mad.lo.s64 	%rd99, %rd50, %rd49, %rd48;
	add.s32 	%r111, %r111, 8;
	add.s32 	%r110, %r110, 32;
	add.s64 	%rd91, %rd91, 32;
	setp.ne.s32 	%p18, %r111, 0;
	mov.u32 	%r113, %r25;
	@%p18 bra 	$L__BB0_14;
$L__BB0_15:
	setp.eq.s32 	%p19, %r23, 0;
	@%p19 bra 	$L__BB0_23;
	add.s32 	%r82, %r23, -1;
	setp.lt.u32 	%p20, %r82, 3;
	@%p20 bra 	$L__BB0_18;
	add.s32 	%r83, %r31, %r113;
	shl.b32 	%r84, %r83, 2;
	mov.u32 	%r85, tile;
	add.s32 	%r86, %r85, %r84;
	ld.shared.u32 	%rd52, [%r86];
	add.s32 	%r87, %r113, %r32;
	mul.wide.u32 	%rd53, %r87, 4;
	add.s64 	%rd54, %rd1, %rd53;
	ld.global.nc.u32 	%r88, [%rd54];
	cvt.s64.s32 	%rd55, %r88;
	mad.lo.s64 	%rd56, %rd55, %rd52, %rd99;
	ld.shared.u32 	%rd57, [%r86+4];
	cvt.u64.u32 	%rd58, %r32;
	cvt.u64.u32 	%rd59, %r113;
	add.s64 	%rd60, %rd59, %rd58;
	shl.b64 	%rd61, %rd60, 2;
	add.s64 	%rd62, %rd1, %rd61;
	ld.global.nc.u32 	%r89, [%rd62+4];
	cvt.s64.s32 	%rd63, %r89;
	mad.lo.s64 	%rd64, %rd63, %rd57, %rd56;
	ld.shared.u32 	%rd65, [%r86+8];
	ld.global.nc.u32 	%r90, [%rd62+8];
	cvt.s64.s32 	%rd66, %r90;
	mad.lo.s64 	%rd67, %rd66, %rd65, %rd64;
	ld.shared.u32 	%rd68, [%r86+12];
	ld.global.nc.u32 	%r91, [%rd62+12];
	cvt.s64.s32 	%rd69, %r91;
	mad.lo.s64 	%rd99, %rd69, %rd68, %rd67;
	add.s32 	%r113, %r113, 4;
$L__BB0_18:
	setp.eq.s32 	%p21, %r24, 0;
	@%p21 bra 	$L__BB0_23;
	setp.eq.s32 	%p22, %r24, 1;
	@%p22 bra 	$L__BB0_21;
	add.s32 	%r92, %r31, %r113;
	shl.b32 	%r93, %r92, 2;
	mov.u32 	%r94, tile;
	add.s32 	%r95, %r94, %r93;
	ld.shared.u32 	%rd71, [%r95];
	add.s32 	%r96, %r113, %r32;
	mul.wide.u32 	%rd72, %r96, 4;
	add.s64 	%rd73, %rd1, %rd72;
	ld.global.nc.u32 	%r97, [%rd73];
	cvt.s64.s32 	%rd74, %r97;
	mad.lo.s64 	%rd75, %rd74, %rd71, %rd99;
	ld.shared.u32 	%rd76, [%r95+4];
	cvt.u64.u32 	%rd77, %r32;
	cvt.u64.u32 	%rd78, %r113;
	add.s64 	%rd79, %rd78, %rd77;
	shl.b64 	%rd80, %rd79, 2;
	add.s64 	%rd81, %rd1, %rd80;
	ld.global.nc.u32 	%r98, [%rd81+4];
	cvt.s64.s32 	%rd82, %r98;
	mad.lo.s64 	%rd99, %rd82, %rd76, %rd75;
	add.s32 	%r113, %r113, 2;
$L__BB0_21:
	setp.eq.s32 	%p23, %r26, 0;
	@%p23 bra 	$L__BB0_23;
	add.s32 	%r99, %r31, %r113;
	shl.b32 	%r100, %r99, 2;
	mov.u32 	%r101, tile;
	add.s32 	%r102, %r101, %r100;
	ld.shared.u32 	%rd83, [%r102];
	add.s32 	%r103, %r113, %r32;
	mul.wide.u32 	%rd84, %r103, 4;
	add.s64 	%rd85, %rd1, %rd84;
	ld.global.nc.u32 	%r104, [%rd85];
	cvt.s64.s32 	%rd86, %r104;
	mad.lo.s64 	%rd99, %rd86, %rd83, %rd99;
$L__BB0_23:
	add.s32 	%r109, %r109, 1;
	setp.ne.s32 	%p24, %r109, %r48;
	@%p24 bra 	$L__BB0_12;
	cvt.u32.u64 	%r115, %rd99;
$L__BB0_25:
	mad.lo.s32 	%r105, %r47, %r6, %r4;
	cvta.to.global.u64 	%rd87, %rd20;
	mul.wide.s32 	%rd88, %r105, 4;
	add.s64 	%rd89, %rd87, %rd88;
	st.global.u32 	[%rd89], %r115;
$L__BB0_26:
	ret;

}


// ===== COMPILED SASS (sm_100) =====

	.target	sm_100

	.elftype	@"ET_EXEC"


//--------------------- .note.nv.tkinfo           --------------------------
	.section	.note.nv.tkinfo,"",@"SHT_NOTE"
	.sectionflags	@"SHF_NOTE_NV_TKINFO"
	.tkinfo
        /*0018*/ 	.word	0x00000002
        /*0030*/ 	.string	""
        /*0030*/ 	.string	"ptxas"
        /*0030*/ 	.string	"Cuda compilation tools, release 13.0, V13.0.88"
        /*0030*/ 	.string	"Build cuda_13.0.r13.0/compiler.36424714_0"
        /*0030*/ 	.string	"-arch sm_100 -m 64 "



//--------------------- .note.nv.cuinfo           --------------------------
	.section	.note.nv.cuinfo,"",@"SHT_NOTE"
	.sectionflags	@"SHF_NOTE_NV_CUINFO"
        /*0018*/ 	.short	0x0002
        /*001a*/ 	.short	0x0064
        /*001c*/ 	.short	0x0082
	.zero		2


//--------------------- .nv.info                  --------------------------
	.section	.nv.info,"",@"SHT_CUDA_INFO"
	.align	4


	//----- nvinfo : EIATTR_REGCOUNT
	.align		4
        /*0000*/ 	.byte	0x04, 0x2f
        /*0002*/ 	.short	(.L_1 - .L_0)
	.align		4
.L_0:
        /*0004*/ 	.word	index@(_Z17conv2d_u32_kernelPKjiiPKiiPi)
        /*0008*/ 	.word	0x0000001c


	//----- nvinfo : EIATTR_FRAME_SIZE
	.align		4
.L_1:
        /*000c*/ 	.byte	0x04, 0x11
        /*000e*/ 	.short	(.L_3 - .L_2)
	.align		4
.L_2:
        /*0010*/ 	.word	index@(_Z17conv2d_u32_kernelPKjiiPKiiPi)
        /*0014*/ 	.word	0x00000000


	//----- nvinfo : EIATTR_MIN_STACK_SIZE
	.align		4
.L_3:
        /*0018*/ 	.byte	0x04, 0x12
        /*001a*/ 	.short	(.L_5 - .L_4)
	.align		4
.L_4:
        /*001c*/ 	.word	index@(_Z17conv2d_u32_kernelPKjiiPKiiPi)
        /*0020*/ 	.word	0x00000000
.L_5:


//--------------------- .nv.compat                --------------------------
	.section	.nv.compat,"",@"SHT_CUDA_COMPAT_INFO"
	.align	4
        /*0000*/ 	.byte	0x02, 0x09, 0x00, 0x00, 0x02, 0x02, 0x01, 0x00, 0x02, 0x05, 0x05, 0x00, 0x03, 0x07, 0x01, 0x01
        /*0010*/ 	.byte	0x02, 0x03, 0x00, 0x00, 0x02, 0x06, 0x01, 0x00, 0x04, 0x0b, 0x08, 0x00, 0x09, 0x00, 0x00, 0x00
        /*0020*/ 	.byte	0x00, 0x00, 0x00, 0x00


//--------------------- .nv.info._Z17conv2d_u32_kernelPKjiiPKiiPi --------------------------
	.section	.nv.info._Z17conv2d_u32_kernelPKjiiPKiiPi,"",@"SHT_CUDA_INFO"
	.sectionflags	@""
	.align	4


	//----- nvinfo : EIATTR_CUDA_API_VERSION
	.align		4
        /*0000*/ 	.byte	0x04, 0x37
        /*0002*/ 	.short	(.L_7 - .L_6)
.L_6:
        /*0004*/ 	.word	0x00000082


	//----- nvinfo : EIATTR_KPARAM_INFO
	.align		4
.L_7:
        /*0008*/ 	.byte	0x04, 0x17
        /*000a*/ 	.short	(.L_9 - .L_8)
.L_8:
        /*000c*/ 	.word	0x00000000
        /*0010*/ 	.short	0x0005
        /*0012*/ 	.short	0x0020
        /*0014*/ 	.byte	0x00, 0xf5, 0x21, 0x00


	//----- nvinfo : EIATTR_KPARAM_INFO
	.align		4
.L_9:
        /*0018*/ 	.byte	0x04, 0x17
        /*001a*/ 	.short	(.L_11 - .L_10)
.L_10:
        /*001c*/ 	.word	0x00000000
        /*0020*/ 	.short	0x0004
        /*0022*/ 	.short	0x0018
        /*0024*/ 	.byte	0x00, 0xf0, 0x11, 0x00


	//----- nvinfo : EIATTR_KPARAM_INFO
	.align		4
.L_11:
        /*0028*/ 	.byte	0x04, 0x17
        /*002a*/ 	.short	(.L_13 - .L_12)
.L_12:
        /*002c*/ 	.word	0x00000000
        /*0030*/ 	.short	0x0003
        /*0032*/ 	.short	0x0010
        /*0034*/ 	.byte	0x00, 0xf5, 0x21, 0x00


	//----- nvinfo : EIATTR_KPARAM_INFO
	.align		4
.L_13:
        /*0038*/ 	.byte	0x04, 0x17
        /*003a*/ 	.short	(.L_15 - .L_14)
.L_14:
        /*003c*/ 	.word	0x00000000
        /*0040*/ 	.short	0x0002
        /*0042*/ 	.short	0x000c
        /*0044*/ 	.byte	0x00, 0xf0, 0x11, 0x00


	//----- nvinfo : EIATTR_KPARAM_INFO
	.align		4
.L_15:
        /*0048*/ 	.byte	0x04, 0x17
        /*004a*/ 	.short	(.L_17 - .L_16)
.L_16:
        /*004c*/ 	.word	0x00000000
        /*0050*/ 	.short	0x0001
        /*0052*/ 	.short	0x0008
        /*0054*/ 	.byte	0x00, 0xf0, 0x11, 0x00


	//----- nvinfo : EIATTR_KPARAM_INFO
	.align		4
.L_17:
        /*0058*/ 	.byte	0x04, 0x17
        /*005a*/ 	.short	(.L_19 - .L_18)
.L_18:
        /*005c*/ 	.word	0x00000000
        /*0060*/ 	.short	0x0000
        /*0062*/ 	.short	0x0000
        /*0064*/ 	.byte	0x00, 0xf5, 0x21, 0x00


	//----- nvinfo : EIATTR_SPARSE_MMA_MASK
	.align		4
.L_19:
        /*0068*/ 	.byte	0x03, 0x50
        /*006a*/ 	.short	0x0000


	//----- nvinfo : EIATTR_MAXREG_COUNT
	.align		4
        /*006c*/ 	.byte	0x03, 0x1b
        /*006e*/ 	.short	0x00ff


	//----- nvinfo : EIATTR_NUM_BARRIERS
	.align		4
        /*0070*/ 	.byte	0x02, 0x4c
        /*0072*/ 	.byte	0x01
	.zero		1


	//----- nvinfo : EIATTR_MERCURY_ISA_VERSION
	.align		4
        /*0074*/ 	.byte	0x03, 0x5f
        /*0076*/ 	.short	0x0101


	//----- nvinfo : EIATTR_VRC_CTA_INIT_COUNT
	.align		4
        /*0078*/ 	.byte	0x02, 0x4a
	.zero		1
	.zero		1


	//----- nvinfo : EIATTR_EXIT_INSTR_OFFSETS
	.align		4
        /*007c*/ 	.byte	0x04, 0x1c
        /*007e*/ 	.short	(.L_21 - .L_20)


	//   ....[0]....
.L_20:
        /*0080*/ 	.word	0x000003a0


	//   ....[1]....
        /*0084*/ 	.word	0x00000f20


	//----- nvinfo : EIATTR_CRS_STACK_SIZE
	.align		4
.L_21:
        /*0088*/ 	.byte	0x04, 0x1e
        /*008a*/ 	.short	(.L_23 - .L_22)
.L_22:
        /*008c*/ 	.word	0x00000000


	//----- nvinfo : EIATTR_CBANK_PARAM_SIZE
	.align		4
.L_23:
        /*0090*/ 	.byte	0x03, 0x19
        /*0092*/ 	.short	0x0028


	//----- nvinfo : EIATTR_PARAM_CBANK
	.align		4
        /*0094*/ 	.byte	0x04, 0x0a
        /*0096*/ 	.short	(.L_25 - .L_24)
	.align		4
.L_24:
        /*0098*/ 	.word	index@(.nv.constant0._Z17conv2d_u32_kernelPKjiiPKiiPi)
        /*009c*/ 	.short	0x0380
        /*009e*/ 	.short	0x0028


	//----- nvinfo : EIATTR_SW_WAR
	.align		4
.L_25:
        /*00a0*/ 	.byte	0x04, 0x36
        /*00a2*/ 	.short	(.L_27 - .L_26)
.L_26:
        /*00a4*/ 	.word	0x00000008
.L_27:


//--------------------- .nv.callgraph             --------------------------
	.section	.nv.callgraph,"",@"SHT_CUDA_CALLGRAPH"
	.align	4
	.sectionentsize	8
	.align		4
        /*0000*/ 	.word	0x00000000
	.align		4
        /*0004*/ 	.word	0xffffffff
	.align		4
        /*0008*/ 	.word	0x00000000
	.align		4
        /*000c*/ 	.word	0xfffffffe
	.align		4
        /*0010*/ 	.word	0x00000000
	.align		4
        /*0014*/ 	.word	0xfffffffd
	.align		4
        /*0018*/ 	.word	0x00000000
	.align		4
        /*001c*/ 	.word	0xfffffffc


//--------------------- .text._Z17conv2d_u32_kernelPKjiiPKiiPi --------------------------
	.section	.text._Z17conv2d_u32_kernelPKjiiPKiiPi,"ax",@progbits
	.align	128
        .global         _Z17conv2d_u32_kernelPKjiiPKiiPi
        .type           _Z17conv2d_u32_kernelPKjiiPKiiPi,@function
        .size           _Z17conv2d_u32_kernelPKjiiPKiiPi,(.L_x_13 - _Z17conv2d_u32_kernelPKjiiPKiiPi)
        .other          _Z17conv2d_u32_kernelPKjiiPKiiPi,@"STO_CUDA_ENTRY STV_DEFAULT"
_Z17conv2d_u32_kernelPKjiiPKiiPi:
.text._Z17conv2d_u32_kernelPKjiiPKiiPi:
[----:B------:R-:W-:Y:S08]  /*0000*/  LDC R1, c[0x0][0x37c] ;  /* 0x0000df00ff017b82 */ /* 0x000ff00000000800 */
[----:B------:R-:W0:Y:S01]  /*0010*/  LDC R6, c[0x0][0x398] ;  /* 0x0000e600ff067b82 */ /* 0x000e220000000800 */
[----:B------:R-:W1:Y:S01]  /*0020*/  S2R R0, SR_TID.X ;  /* 0x0000000000007919 */ /* 0x000e620000002100 */
[----:B------:R-:W2:Y:S01]  /*0030*/  LDCU.64 UR10, c[0x0][0x358] ;  /* 0x00006b00ff0a77ac */ /* 0x000ea20008000a00 */
[----:B------:R-:W3:Y:S01]  /*0040*/  S2R R2, SR_TID.Y ;  /* 0x0000000000027919 */ /* 0x000ee20000002200 */
[----:B------:R-:W1:Y:S01]  /*0050*/  S2R R7, SR_CTAID.X ;  /* 0x0000000000077919 */ /* 0x000e620000002500 */
[----:B------:R-:W3:Y:S01]  /*0060*/  S2R R9, SR_CTAID.Y ;  /* 0x0000000000097919 */ /* 0x000ee20000002600 */
[----:B0-----:R-:W-:-:S02]  /*0070*/  ISETP.GE.AND P0, PT, R6, -0xe, PT ;  /* 0xfffffff20600780c */ /* 0x001fc40003f06270 */
[----:B------:R-:W-:Y:S01]  /*0080*/  IADD3 R5, PT, PT, R6, 0xf, RZ ;  /* 0x0000000f06057810 */ /* 0x000fe20007ffe0ff */
[----:B-1----:R-:W-:Y:S02]  /*0090*/  IMAD R3, R7, 0x10, R0 ;  /* 0x0000001007037824 */ /* 0x002fe400078e0200 */
[----:B---3--:R-:W-:-:S08]  /*00a0*/  IMAD R4, R9, 0x10, R2 ;  /* 0x0000001009047824 */ /* 0x008fd000078e0202 */
[----:B--2---:R-:W-:Y:S05]  /*00b0*/  @!P0 BRA `(.L_x_0) ;  /* 0x0000000000a88947 */ /* 0x004fea0003800000 */
[----:B------:R-:W-:Y:S01]  /*00c0*/  LEA.HI R6, R6, R6, RZ, 0x1 ;  /* 0x0000000606067211 */ /* 0x000fe200078f08ff */
[----:B------:R-:W0:Y:S03]  /*00d0*/  LDCU UR8, c[0x0][0x364] ;  /* 0x00006c80ff0877ac */ /* 0x000e260008000800 */
[----:B------:R-:W-:Y:S01]  /*00e0*/  SHF.R.S32.HI R6, RZ, 0x1, R6 ;  /* 0x00000001ff067819 */ /* 0x000fe20000011406 */
[----:B------:R-:W1:Y:S03]  /*00f0*/  LDCU UR9, c[0x0][0x360] ;  /* 0x00006c00ff0977ac */ /* 0x000e660008000800 */
[----:B------:R-:W-:Y:S01]  /*0100*/  LEA R9, R9, -R6, 0x4 ;  /* 0x8000000609097211 */ /* 0x000fe200078e20ff */
[----:B------:R-:W-:Y:S01]  /*0110*/  IMAD R8, R7, 0x10, -R6 ;  /* 0x0000001007087824 */ /* 0x000fe200078e0a06 */
[----:B------:R-:W-:-:S06]  /*0120*/  UMOV UR4, URZ ;  /* 0x000000ff00047c82 */ /* 0x000fcc0008000000 */
.L_x_4:
[----:B------:R-:W2:Y:S01]  /*0130*/  LDCU UR5, c[0x0][0x388] ;  /* 0x00007100ff0577ac */ /* 0x000ea20008000800 */
[----:B------:R-:W-:Y:S01]  /*0140*/  VIADD R12, R2, UR4 ;  /* 0x00000004020c7c36 */ /* 0x000fe20008000000 */
[----:B0-----:R-:W-:-:S03]  /*0150*/  UIADD3 UR4, UPT, UPT, UR8, UR4, URZ ;  /* 0x0000000408047290 */ /* 0x001fc6000fffe0ff */
[-C--:B------:R-:W-:Y:S01]  /*0160*/  IMAD R14, R5, R12.reuse, RZ ;  /* 0x0000000c050e7224 */ /* 0x080fe200078e02ff */
[----:B------:R-:W-:Y:S01]  /*0170*/  IADD3 R13, PT, PT, R9, R12, RZ ;  /* 0x0000000c090d7210 */ /* 0x000fe20007ffe0ff */
[----:B------:R-:W0:Y:S01]  /*0180*/  LDCU UR12, c[0x0][0x38c] ;  /* 0x00007180ff0c77ac */ /* 0x000e220008000800 */
[----:B------:R-:W-:Y:S02]  /*0190*/  ISETP.LE.AND P2, PT, R5, UR4, PT ;  /* 0x0000000405007c0c */ /* 0x000fe4000bf43270 */
[----:B--2---:R-:W-:Y:S01]  /*01a0*/  ISETP.GE.AND P0, PT, R13, UR5, PT ;  /* 0x000000050d007c0c */ /* 0x004fe2000bf06270 */
[----:B------:R-:W-:-:S03]  /*01b0*/  UMOV UR5, URZ ;  /* 0x000000ff00057c82 */ /* 0x000fc60008000000 */
[----:B-1----:R-:W-:-:S13]  /*01c0*/  ISETP.GT.AND P0, PT, R13, -0x1, !P0 ;  /* 0xffffffff0d00780c */ /* 0x002fda0004704270 */
.L_x_3:
[----:B------:R-:W-:Y:S01]  /*01d0*/  VIADD R15, R0, UR5 ;  /* 0x00000005000f7c36 */ /* 0x000fe20008000000 */
[----:B-1----:R-:W-:Y:S01]  /*01e0*/  UIADD3 UR5, UPT, UPT, UR9, UR5, URZ ;  /* 0x0000000509057290 */ /* 0x002fe2000fffe0ff */
[----:B------:R-:W-:Y:S03]  /*01f0*/  BSSY.RECONVERGENT B0, `(.L_x_1) ;  /* 0x0000014000007945 */ /* 0x000fe60003800200 */
[----:B------:R-:W-:Y:S02]  /*0200*/  VIMNMX R6, PT, PT, R12, R15, !PT ;  /* 0x0000000f0c067248 */ /* 0x000fe40007fe0100 */
[----:B------:R-:W-:Y:S02]  /*0210*/  ISETP.LE.AND P3, PT, R5, UR5, PT ;  /* 0x0000000505007c0c */ /* 0x000fe4000bf63270 */
[----:B------:R-:W-:-:S13]  /*0220*/  ISETP.GE.AND P1, PT, R6, R5, PT ;  /* 0x000000050600720c */ /* 0x000fda0003f26270 */
[----:B------:R-:W-:Y:S05]  /*0230*/  @P1 BRA `(.L_x_2) ;  /* 0x00000000003c1947 */ /* 0x000fea0003800000 */
[----:B------:R-:W-:-:S04]  /*0240*/  IADD3 R10, PT, PT, R8, R15, RZ ;  /* 0x0000000f080a7210 */ /* 0x000fc80007ffe0ff */
[----:B0-----:R-:W-:-:S04]  /*0250*/  ISETP.GE.AND P1, PT, R10, UR12, PT ;  /* 0x0000000c0a007c0c */ /* 0x001fc8000bf26270 */
[----:B------:R-:W-:-:S04]  /*0260*/  ISETP.GT.AND P1, PT, R10, -0x1, !P1 ;  /* 0xffffffff0a00780c */ /* 0x000fc80004f24270 */
[----:B------:R-:W-:-:S13]  /*0270*/  PLOP3.LUT P1, PT, P1, P0, PT, 0x80, 0x8 ;  /* 0x000000000008781c */ /* 0x000fda0000f21070 */
[----:B------:R-:W0:Y:S01]  /*0280*/  @P1 LDC.64 R6, c[0x0][0x380] ;  /* 0x0000e000ff061b82 */ /* 0x000e220000000a00 */
[----:B------:R-:W-:Y:S02]  /*0290*/  @P1 IMAD R11, R13, UR12, R10 ;  /* 0x0000000c0d0b1c24 */ /* 0x000fe4000f8e020a */
[----:B------:R-:W-:Y:S02]  /*02a0*/  IMAD.MOV.U32 R10, RZ, RZ, RZ ;  /* 0x000000ffff0a7224 */ /* 0x000fe400078e00ff */
[----:B0-----:R-:W-:-:S05]  /*02b0*/  @P1 IMAD.WIDE R6, R11, 0x4, R6 ;  /* 0x000000040b061825 */ /* 0x001fca00078e0206 */
[----:B------:R-:W2:Y:S01]  /*02c0*/  @P1 LDG.E.CONSTANT R10, desc[UR10][R6.64] ;  /* 0x0000000a060a1981 */ /* 0x000ea2000c1e9900 */
[----:B------:R-:W0:Y:S01]  /*02d0*/  S2UR UR7, SR_CgaCtaId ;  /* 0x00000000000779c3 */ /* 0x000e220000008800 */
[----:B------:R-:W-:Y:S01]  /*02e0*/  UMOV UR6, 0x400 ;  /* 0x0000040000067882 */ /* 0x000fe20000000000 */
[----:B------:R-:W-:Y:S01]  /*02f0*/  IADD3 R11, PT, PT, R14, R15, RZ ;  /* 0x0000000f0e0b7210 */ /* 0x000fe20007ffe0ff */
[----:B0-----:R-:W-:-:S06]  /*0300*/  ULEA UR6, UR7, UR6, 0x18 ;  /* 0x0000000607067291 */ /* 0x001fcc000f8ec0ff */
[----:B------:R-:W-:-:S05]  /*0310*/  LEA R11, R11, UR6, 0x2 ;  /* 0x000000060b0b7c11 */ /* 0x000fca000f8e10ff */
[----:B--2---:R1:W-:Y:S02]  /*0320*/  STS [R11], R10 ;  /* 0x0000000a0b007388 */ /* 0x0043e40000000800 */
.L_x_2:
[----:B0-----:R-:W-:Y:S05]  /*0330*/  BSYNC.RECONVERGENT B0 ;  /* 0x0000000000007941 */ /* 0x001fea0003800200 */
.L_x_1:
[----:B------:R-:W-:Y:S05]  /*0340*/  @!P3 BRA `(.L_x_3) ;  /* 0xfffffffc00a0b947 */ /* 0x000fea000383ffff */
[----:B------:R-:W-:Y:S05]  /*0350*/  @!P2 BRA `(.L_x_4) ;  /* 0xfffffffc0074a947 */ /* 0x000fea000383ffff */
.L_x_0:
[----:B------:R-:W0:Y:S01]  /*0360*/  LDCU.64 UR6, c[0x0][0x388] ;  /* 0x00007100ff0677ac */ /* 0x000e220008000a00 */
[----:B------:R-:W-:Y:S01]  /*0370*/  BAR.SYNC.DEFER_BLOCKING 0x0 ;  /* 0x0000000000007b1d */ /* 0x000fe20000010000 */
[----:B0-----:R-:W-:-:S04]  /*0380*/  ISETP.GE.AND P0, PT, R4, UR6, PT ;  /* 0x0000000604007c0c */ /* 0x001fc8000bf06270 */
[----:B------:R-:W-:-:S13]  /*0390*/  ISETP.GE.OR P0, PT, R3, UR7, P0 ;  /* 0x0000000703007c0c */ /* 0x000fda0008706670 */
[----:B------:R-:W-:Y:S05]  /*03a0*/  @P0 EXIT ;  /* 0x000000000000094d */ /* 0x000fea0003800000 */
[----:B------:R-:W0:Y:S01]  /*03b0*/  LDCU UR5, c[0x0][0x398] ;  /* 0x00007300ff0577ac */ /* 0x000e220008000800 */
[----:B------:R-:W-:Y:S01]  /*03c0*/  IMAD.MOV.U32 R16, RZ, RZ, RZ ;  /* 0x000000ffff107224 */ /* 0x000fe200078e00ff */
[----:B0-----:R-:W-:-:S09]  /*03d0*/  UISETP.GE.AND UP0, UPT, UR5, 0x1, UPT ;  /* 0x000000010500788c */ /* 0x001fd2000bf06270 */
[----:B------:R-:W-:Y:S05]  /*03e0*/  BRA.U !UP0, `(.L_x_5) ;  /* 0x0000000908b87547 */ /* 0x000fea000b800000 */
[----:B------:R-:W0:Y:S01]  /*03f0*/  S2UR UR6, SR_CgaCtaId ;  /* 0x00000000000679c3 */ /* 0x000e220000008800 */
[----:B------:R-:W-:Y:S01]  /*0400*/  UMOV UR4, 0x400 ;  /* 0x0000040000047882 */ /* 0x000fe20000000000 */
[----:B------:R-:W-:Y:S01]  /*0410*/  ULOP3.LUT UR12, UR5, 0x7ffffff8, URZ, 0xc0, !UPT ;  /* 0x7ffffff8050c7892 */ /* 0x000fe2000f8ec0ff */
[----:B------:R-:W-:Y:S01]  /*0420*/  CS2R R16, SRZ ;  /* 0x0000000000107805 */ /* 0x000fe2000001ff00 */
[----:B------:R-:W-:Y:S02]  /*0430*/  ULOP3.LUT UR9, UR5, 0x7, URZ, 0xc0, !UPT ;  /* 0x0000000705097892 */ /* 0x000fe4000f8ec0ff */
[----:B------:R-:W-:Y:S02]  /*0440*/  ULOP3.LUT UR5, UR5, 0x3, URZ, 0xc0, !UPT ;  /* 0x0000000305057892 */ /* 0x000fe4000f8ec0ff */
[----:B------:R-:W-:Y:S02]  /*0450*/  UIADD3 UR8, UPT, UPT, -UR12, URZ, URZ ;  /* 0x000000ff0c087290 */ /* 0x000fe4000fffe1ff */
[----:B0-----:R-:W-:-:S06]  /*0460*/  ULEA UR4, UR6, UR4, 0x18 ;  /* 0x0000000406047291 */ /* 0x001fcc000f8ec0ff */
[----:B------:R-:W-:Y:S01]  /*0470*/  LEA R7, R0, UR4, 0x2 ;  /* 0x0000000400077c11 */ /* 0x000fe2000f8e10ff */
[----:B------:R-:W-:-:S03]  /*0480*/  UMOV UR4, URZ ;  /* 0x000000ff00047c82 */ /* 0x000fc60008000000 */
[----:B------:R-:W-:-:S07]  /*0490*/  IADD3 R7, PT, PT, R7, 0x10, RZ ;  /* 0x0000001007077810 */ /* 0x000fce0007ffe0ff */
.L_x_11:
[----:B------:R-:W0:Y:S01]  /*04a0*/  LDCU UR15, c[0x0][0x398] ;  /* 0x00007300ff0f77ac */ /* 0x000e220008000800 */
[----:B------:R-:W-:Y:S02]  /*04b0*/  VIADD R6, R2, UR4 ;  /* 0x0000000402067c36 */ /* 0x000fe40008000000 */
[----:B------:R-:W-:Y:S02]  /*04c0*/  HFMA2 R9, -RZ, RZ, 0, 0 ;  /* 0x00000000ff097431 */ /* 0x000fe400000001ff */
[----:B------:R-:W-:Y:S01]  /*04d0*/  IMAD R8, R5, R6, R0 ;  /* 0x0000000605087224 */ /* 0x000fe200078e0200 */
[----:B0-----:R-:W-:Y:S02]  /*04e0*/  UISETP.GE.U32.AND UP1, UPT, UR15, 0x8, UPT ;  /* 0x000000080f00788c */ /* 0x001fe4000bf26070 */
[----:B------:R-:W-:Y:S02]  /*04f0*/  UIMAD UR14, UR4, UR15, URZ ;  /* 0x0000000f040e72a4 */ /* 0x000fe4000f8e02ff */
[----:B------:R-:W-:-:S04]  /*0500*/  UIADD3 UR4, UPT, UPT, UR4, 0x1, URZ ;  /* 0x0000000104047890 */ /* 0x000fc8000fffe0ff */
[----:B------:R-:W-:Y:S01]  /*0510*/  UISETP.NE.AND UP0, UPT, UR4, UR15, UPT ;  /* 0x0000000f0400728c */ /* 0x000fe2000bf05270 */
[----:B------:R-:W-:Y:S10]  /*0520*/  BRA.U !UP1, `(.L_x_6) ;  /* 0x0000000509007547 */ /* 0x000ff4000b800000 */
[----:B------:R-:W0:Y:S01]  /*0530*/  LDCU.64 UR6, c[0x0][0x390] ;  /* 0x00007200ff0677ac */ /* 0x000e220008000a00 */
[----:B------:R-:W-:-:S04]  /*0540*/  IMAD R6, R5, R6, RZ ;  /* 0x0000000605067224 */ /* 0x000fc800078e02ff */
[----:B------:R-:W-:Y:S01]  /*0550*/  IMAD R6, R6, 0x4, R7 ;  /* 0x0000000406067824 */ /* 0x000fe200078e0207 */
[----:B0-----:R-:W-:-:S04]  /*0560*/  UIMAD.WIDE.U32 UR6, UR14, 0x4, UR6 ;  /* 0x000000040e0678a5 */ /* 0x001fc8000f8e0006 */
[----:B------:R-:W-:-:S04]  /*0570*/  UIADD3 UR13, UP1, UPT, UR6, 0x10, URZ ;  /* 0x00000010060d7890 */ /* 0x000fc8000ff3e0ff */
[----:B------:R-:W-:Y:S02]  /*0580*/  UIADD3.X UR6, UPT, UPT, URZ, UR7, URZ, UP1, !UPT ;  /* 0x00000007ff067290 */ /* 0x000fe40008ffe4ff */
[----:B------:R-:W-:-:S04]  /*0590*/  MOV R14, UR13 ;  /* 0x0000000d000e7c02 */ /* 0x000fc80008000f00 */
[----:B------:R-:W-:Y:S01]  /*05a0*/  IMAD.U32 R15, RZ, RZ, UR6 ;  /* 0x00000006ff0f7e24 */ /* 0x000fe2000f8e00ff */
[----:B------:R-:W-:-:S06]  /*05b0*/  UMOV UR6, UR8 ;  /* 0x0000000800067c82 */ /* 0x000fcc0008000000 */
.L_x_7:
[----:B------:R-:W2:Y:S04]  /*05c0*/  LDG.E.CONSTANT R20, desc[UR10][R14.64+-0x10] ;  /* 0xfffff00a0e147981 */ /* 0x000ea8000c1e9900 */
[----:B------:R-:W3:Y:S04]  /*05d0*/  LDG.E.CONSTANT R23, desc[UR10][R14.64+-0xc] ;  /* 0xfffff40a0e177981 */ /* 0x000ee8000c1e9900 */
[----:B------:R-:W4:Y:S04]  /*05e0*/  LDG.E.CONSTANT R21, desc[UR10][R14.64+-0x8] ;  /* 0xfffff80a0e157981 */ /* 0x000f28000c1e9900 */
[----:B-1----:R-:W5:Y:S04]  /*05f0*/  LDG.E.CONSTANT R11, desc[UR10][R14.64+-0x4] ;  /* 0xfffffc0a0e0b7981 */ /* 0x002f68000c1e9900 */
[----:B------:R-:W5:Y:S04]  /*0600*/  LDG.E.CONSTANT R9, desc[UR10][R14.64] ;  /* 0x0000000a0e097981 */ /* 0x000f68000c1e9900 */
[----:B------:R-:W5:Y:S04]  /*0610*/  LDG.E.CONSTANT R13, desc[UR10][R14.64+0x4] ;  /* 0x0000040a0e0d7981 */ /* 0x000f68000c1e9900 */
[----:B------:R-:W5:Y:S04]  /*0620*/  LDG.E.CONSTANT R12, desc[UR10][R14.64+0x8] ;  /* 0x0000080a0e0c7981 */ /* 0x000f68000c1e9900 */
[----:B------:R0:W5:Y:S01]  /*0630*/  LDG.E.CONSTANT R10, desc[UR10][R14.64+0xc] ;  /* 0x00000c0a0e0a7981 */ /* 0x000162000c1e9900 */
[----:B------:R-:W-:-:S03]  /*0640*/  UIADD3 UR6, UPT, UPT, UR6, 0x8, URZ ;  /* 0x0000000806067890 */ /* 0x000fc6000fffe0ff */
[----:B------:R-:W1:Y:S01]  /*0650*/  LDS R25, [R6+-0x10] ;  /* 0xfffff00006197984 */ /* 0x000e620000000800 */
[----:B------:R-:W-:-:S03]  /*0660*/  UISETP.NE.AND UP1, UPT, UR6, URZ, UPT ;  /* 0x000000ff0600728c */ /* 0x000fc6000bf25270 */
[----:B------:R-:W3:Y:S01]  /*0670*/  LDS R22, [R6+-0xc] ;  /* 0xfffff40006167984 */ /* 0x000ee20000000800 */
[----:B0-----:R-:W-:-:S03]  /*0680*/  IADD3 R14, P0, PT, R14, 0x20, RZ ;  /* 0x000000200e0e7810 */ /* 0x001fc60007f1e0ff */
[----:B------:R-:W0:Y:S02]  /*0690*/  LDS R19, [R6+-0x8] ;  /* 0xfffff80006137984 */ /* 0x000e240000000800 */
[----:B------:R-:W-:Y:S02]  /*06a0*/  IMAD.X R15, RZ, RZ, R15, P0 ;  /* 0x000000ffff0f7224 */ /* 0x000fe400000e060f */
[----:B------:R-:W5:Y:S01]  /*06b0*/  LDS R18, [R6+-0x4] ;  /* 0xfffffc0006127984 */ /* 0x000f620000000800 */
[----:B--2---:R-:W-:Y:S01]  /*06c0*/  SHF.R.S32.HI R24, RZ, 0x1f, R20 ;  /* 0x0000001fff187819 */ /* 0x004fe20000011414 */
[----:B-1----:R-:W-:Y:S02]  /*06d0*/  IMAD.WIDE.U32 R16, R25, R20, R16 ;  /* 0x0000001419107225 */ /* 0x002fe400078e0010 */
[----:B------:R-:W1:Y:S02]  /*06e0*/  LDS R20, [R6] ;  /* 0x0000000006147984 */ /* 0x000e640000000800 */
[----:B------:R-:W-:Y:S01]  /*06f0*/  IMAD R25, R24, R25, RZ ;  /* 0x0000001918197224 */ /* 0x000fe200078e02ff */
[----:B----4-:R-:W-:-:S04]  /*0700*/  SHF.R.S32.HI R24, RZ, 0x1f, R21 ;  /* 0x0000001fff187819 */ /* 0x010fc80000011415 */
[----:B------:R-:W-:Y:S02]  /*0710*/  IADD3 R17, PT, PT, R17, R25, RZ ;  /* 0x0000001911117210 */ /* 0x000fe40007ffe0ff */
[----:B---3--:R-:W-:Y:S01]  /*0720*/  SHF.R.S32.HI R25, RZ, 0x1f, R23 ;  /* 0x0000001fff197819 */ /* 0x008fe20000011417 */
[----:B------:R-:W-:-:S04]  /*0730*/  IMAD.WIDE.U32 R16, R22, R23, R16 ;  /* 0x0000001716107225 */ /* 0x000fc800078e0010 */
[----:B------:R-:W-:Y:S02]  /*0740*/  IMAD R25, R25, R22, RZ ;  /* 0x0000001619197224 */ /* 0x000fe400078e02ff */
[----:B------:R-:W2:Y:S01]  /*0750*/  LDS R22, [R6+0x4] ;  /* 0x0000040006167984 */ /* 0x000ea20000000800 */
[----:B0-----:R-:W-:Y:S02]  /*0760*/  IMAD R23, R24, R19, RZ ;  /* 0x0000001318177224 */ /* 0x001fe400078e02ff */
[----:B------:R-:W-:Y:S02]  /*0770*/  IMAD.IADD R17, R17, 0x1, R25 ;  /* 0x0000000111117824 */ /* 0x000fe400078e0219 */
[----:B------:R-:W-:Y:S01]  /*0780*/  IMAD.WIDE.U32 R16, R19, R21, R16 ;  /* 0x0000001513107225 */ /* 0x000fe200078e0010 */
[----:B-----5:R-:W-:Y:S01]  /*0790*/  SHF.R.S32.HI R21, RZ, 0x1f, R11 ;  /* 0x0000001fff157819 */ /* 0x020fe2000001140b */
[----:B------:R-:W0:Y:S03]  /*07a0*/  LDS R19, [R6+0x8] ;  /* 0x0000080006137984 */ /* 0x000e260000000800 */
[----:B------:R-:W-:Y:S01]  /*07b0*/  IADD3 R17, PT, PT, R17, R23, RZ ;  /* 0x0000001711117210 */ /* 0x000fe20007ffe0ff */
[----:B------:R-:W-:-:S02]  /*07c0*/  IMAD R21, R21, R18, RZ ;  /* 0x0000001215157224 */ /* 0x000fc400078e02ff */
[----:B------:R-:W-:Y:S01]  /*07d0*/  IMAD.WIDE.U32 R16, R18, R11, R16 ;  /* 0x0000000b12107225 */ /* 0x000fe200078e0010 */
[----:B------:R-:W-:Y:S01]  /*07e0*/  SHF.R.S32.HI R18, RZ, 0x1f, R12 ;  /* 0x0000001fff127819 */ /* 0x000fe2000001140c */
[----:B------:R3:W4:Y:S02]  /*07f0*/  LDS R11, [R6+0xc] ;  /* 0x00000c00060b7984 */ /* 0x0007240000000800 */
[----:B------:R-:W-:Y:S01]  /*0800*/  IMAD.IADD R17, R17, 0x1, R21 ;  /* 0x0000000111117824 */ /* 0x000fe200078e0215 */
[----:B------:R-:W-:Y:S01]  /*0810*/  SHF.R.S32.HI R21, RZ, 0x1f, R9 ;  /* 0x0000001fff157819 */ /* 0x000fe20000011409 */
[----:B-1----:R-:W-:Y:S01]  /*0820*/  IMAD.WIDE.U32 R16, R20, R9, R16 ;  /* 0x0000000914107225 */ /* 0x002fe200078e0010 */
[----:B------:R-:W-:-:S03]  /*0830*/  SHF.R.S32.HI R9, RZ, 0x1f, R13 ;  /* 0x0000001fff097819 */ /* 0x000fc6000001140d */
[----:B------:R-:W-:Y:S02]  /*0840*/  IMAD R21, R21, R20, RZ ;  /* 0x0000001415157224 */ /* 0x000fe400078e02ff */
[----:B---3--:R-:W-:-:S03]  /*0850*/  VIADD R6, R6, 0x20 ;  /* 0x0000002006067836 */ /* 0x008fc60000000000 */
[----:B------:R-:W-:Y:S01]  /*0860*/  IADD3 R17, PT, PT, R17, R21, RZ ;  /* 0x0000001511117210 */ /* 0x000fe20007ffe0ff */
[----:B--2---:R-:W-:Y:S02]  /*0870*/  IMAD R9, R9, R22, RZ ;  /* 0x0000001609097224 */ /* 0x004fe400078e02ff */
[----:B------:R-:W-:-:S04]  /*0880*/  IMAD.WIDE.U32 R16, R22, R13, R16 ;  /* 0x0000000d16107225 */ /* 0x000fc800078e0010 */
[----:B------:R-:W-:Y:S02]  /*0890*/  IMAD.IADD R17, R17, 0x1, R9 ;  /* 0x0000000111117824 */ /* 0x000fe400078e0209 */
[----:B0-----:R-:W-:Y:S02]  /*08a0*/  IMAD R9, R18, R19, RZ ;  /* 0x0000001312097224 */ /* 0x001fe400078e02ff */
[----:B------:R-:W-:Y:S01]  /*08b0*/  IMAD.WIDE.U32 R12, R19, R12, R16 ;  /* 0x0000000c130c7225 */ /* 0x000fe200078e0010 */
[----:B------:R-:W-:-:S04]  /*08c0*/  SHF.R.S32.HI R16, RZ, 0x1f, R10 ;  /* 0x0000001fff107819 */ /* 0x000fc8000001140a */
[----:B------:R-:W-:Y:S01]  /*08d0*/  IADD3 R13, PT, PT, R13, R9, RZ ;  /* 0x000000090d0d7210 */ /* 0x000fe20007ffe0ff */
[----:B----4-:R-:W-:Y:S02]  /*08e0*/  IMAD R9, R16, R11, RZ ;  /* 0x0000000b10097224 */ /* 0x010fe400078e02ff */
[----:B------:R-:W-:-:S05]  /*08f0*/  IMAD.WIDE.U32 R16, R11, R10, R12 ;  /* 0x0000000a0b107225 */ /* 0x000fca00078e000c */
[----:B------:R-:W-:Y:S01]  /*0900*/  IADD3 R17, PT, PT, R17, R9, RZ ;  /* 0x0000000911117210 */ /* 0x000fe20007ffe0ff */
[----:B------:R-:W-:Y:S06]  /*0910*/  BRA.U UP1, `(.L_x_7) ;  /* 0xfffffffd01287547 */ /* 0x000fec000b83ffff */
[----:B------:R-:W-:-:S07]  /*0920*/  MOV R9, UR12 ;  /* 0x0000000c00097c02 */ /* 0x000fce0008000f00 */
.L_x_6:
[----:B------:R-:W-:-:S09]  /*0930*/  UISETP.NE.AND UP1, UPT, UR9, URZ, UPT ;  /* 0x000000ff0900728c */ /* 0x000fd2000bf25270 */
[----:B------:R-:W-:Y:S05]  /*0940*/  BRA.U !UP1, `(.L_x_8) ;  /* 0x00000005095c7547 */ /* 0x000fea000b800000 */
[----:B------:R-:W-:Y:S02]  /*0950*/  UIADD3 UR6, UPT, UPT, UR9, -0x1, URZ ;  /* 0xffffffff09067890 */ /* 0x000fe4000fffe0ff */
[----:B------:R-:W-:Y:S02]  /*0960*/  UISETP.NE.AND UP2, UPT, UR5, URZ, UPT ;  /* 0x000000ff0500728c */ /* 0x000fe4000bf45270 */
[----:B------:R-:W-:-:S09]  /*0970*/  UISETP.GE.U32.AND UP1, UPT, UR6, 0x3, UPT ;  /* 0x000000030600788c */ /* 0x000fd2000bf26070 */
[----:B------:R-:W-:Y:S05]  /*0980*/  BRA.U !UP1, `(.L_x_9) ;  /* 0x0000000109987547 */ /* 0x000fea000b800000 */
[----:B------:R-:W0:Y:S01]  /*0990*/  LDC.64 R14, c[0x0][0x390] ;  /* 0x0000e400ff0e7b82 */ /* 0x000e220000000a00 */
[C---:B------:R-:W-:Y:S01]  /*09a0*/  VIADD R13, R9.reuse, UR14 ;  /* 0x0000000e090d7c36 */ /* 0x040fe20008000000 */
[----:B------:R-:W-:-:S06]  /*09b0*/  IADD3 R6, P0, PT, R9, UR14, RZ ;  /* 0x0000000e09067c10 */ /* 0x000fcc000ff1e0ff */
[----:B-1----:R-:W1:Y:S01]  /*09c0*/  LDC.64 R10, c[0x0][0x390] ;  /* 0x0000e400ff0a7b82 */ /* 0x002e620000000a00 */
[----:B0-----:R-:W-:Y:S01]  /*09d0*/  IMAD.WIDE.U32 R14, R13, 0x4, R14 ;  /* 0x000000040d0e7825 */ /* 0x001fe200078e000e */
[----:B------:R-:W-:-:S05]  /*09e0*/  IADD3.X R13, PT, PT, RZ, RZ, RZ, P0, !PT ;  /* 0x000000ffff0d7210 */ /* 0x000fca00007fe4ff */
[----:B------:R0:W2:Y:S01]  /*09f0*/  LDG.E.CONSTANT R14, desc[UR10][R14.64] ;  /* 0x0000000a0e0e7981 */ /* 0x0000a2000c1e9900 */
[----:B-1----:R-:W-:-:S04]  /*0a00*/  LEA R12, P0, R6, R10, 0x2 ;  /* 0x0000000a060c7211 */ /* 0x002fc800078010ff */
[----:B------:R-:W-:-:S05]  /*0a10*/  LEA.HI.X R13, R6, R11, R13, 0x2, P0 ;  /* 0x0000000b060d7211 */ /* 0x000fca00000f140d */
[----:B------:R-:W3:Y:S04]  /*0a20*/  LDG.E.CONSTANT R19, desc[UR10][R12.64+0x4] ;  /* 0x0000040a0c137981 */ /* 0x000ee8000c1e9900 */
[----:B------:R-:W4:Y:S04]  /*0a30*/  LDG.E.CONSTANT R10, desc[UR10][R12.64+0x8] ;  /* 0x0000080a0c0a7981 */ /* 0x000f28000c1e9900 */
[----:B------:R3:W5:Y:S01]  /*0a40*/  LDG.E.CONSTANT R6, desc[UR10][R12.64+0xc] ;  /* 0x00000c0a0c067981 */ /* 0x000762000c1e9900 */
[----:B------:R-:W1:Y:S01]  /*0a50*/  S2UR UR7, SR_CgaCtaId ;  /* 0x00000000000779c3 */ /* 0x000e620000008800 */
[----:B------:R-:W-:Y:S01]  /*0a60*/  UMOV UR6, 0x400 ;  /* 0x0000040000067882 */ /* 0x000fe20000000000 */
[----:B------:R-:W-:-:S02]  /*0a70*/  IMAD.IADD R11, R8, 0x1, R9 ;  /* 0x00000001080b7824 */ /* 0x000fc400078e0209 */
[----:B------:R-:W-:Y:S01]  /*0a80*/  VIADD R9, R9, 0x4 ;  /* 0x0000000409097836 */ /* 0x000fe20000000000 */
[----:B-1----:R-:W-:-:S06]  /*0a90*/  ULEA UR6, UR7, UR6, 0x18 ;  /* 0x0000000607067291 */ /* 0x002fcc000f8ec0ff */
[----:B------:R-:W-:-:S05]  /*0aa0*/  LEA R18, R11, UR6, 0x2 ;  /* 0x000000060b127c11 */ /* 0x000fca000f8e10ff */
[----:B------:R-:W1:Y:S04]  /*0ab0*/  LDS R21, [R18] ;  /* 0x0000000012157984 */ /* 0x000e680000000800 */
[----:B------:R-:W3:Y:S04]  /*0ac0*/  LDS R20, [R18+0x4] ;  /* 0x0000040012147984 */ /* 0x000ee80000000800 */
[----:B0-----:R-:W0:Y:S04]  /*0ad0*/  LDS R15, [R18+0x8] ;  /* 0x00000800120f7984 */ /* 0x001e280000000800 */
[----:B------:R-:W5:Y:S01]  /*0ae0*/  LDS R11, [R18+0xc] ;  /* 0x00000c00120b7984 */ /* 0x000f620000000800 */
[----:B--2---:R-:W-:Y:S01]  /*0af0*/  SHF.R.S32.HI R22, RZ, 0x1f, R14 ;  /* 0x0000001fff167819 */ /* 0x004fe2000001140e */
[----:B-1----:R-:W-:-:S04]  /*0b00*/  IMAD.WIDE.U32 R16, R21, R14, R16 ;  /* 0x0000000e15107225 */ /* 0x002fc800078e0010 */
[----:B------:R-:W-:-:S05]  /*0b10*/  IMAD R21, R22, R21, RZ ;  /* 0x0000001516157224 */ /* 0x000fca00078e02ff */
[----:B------:R-:W-:Y:S02]  /*0b20*/  IADD3 R17, PT, PT, R17, R21, RZ ;  /* 0x0000001511117210 */ /* 0x000fe40007ffe0ff */
[----:B---3--:R-:W-:Y:S01]  /*0b30*/  SHF.R.S32.HI R13, RZ, 0x1f, R19 ;  /* 0x0000001fff0d7819 */ /* 0x008fe20000011413 */
[----:B------:R-:W-:Y:S01]  /*0b40*/  IMAD.WIDE.U32 R16, R20, R19, R16 ;  /* 0x0000001314107225 */ /* 0x000fe200078e0010 */
[----:B----4-:R-:W-:-:S03]  /*0b50*/  SHF.R.S32.HI R12, RZ, 0x1f, R10 ;  /* 0x0000001fff0c7819 */ /* 0x010fc6000001140a */
[----:B------:R-:W-:-:S04]  /*0b60*/  IMAD R13, R13, R20, RZ ;  /* 0x000000140d0d7224 */ /* 0x000fc800078e02ff */
[----:B------:R-:W-:Y:S02]  /*0b70*/  IMAD.IADD R17, R17, 0x1, R13 ;  /* 0x0000000111117824 */ /* 0x000fe400078e020d */
[----:B0-----:R-:W-:Y:S02]  /*0b80*/  IMAD R13, R12, R15, RZ ;  /* 0x0000000f0c0d7224 */ /* 0x001fe400078e02ff */
[----:B------:R-:W-:Y:S01]  /*0b90*/  IMAD.WIDE.U32 R16, R15, R10, R16 ;  /* 0x0000000a0f107225 */ /* 0x000fe200078e0010 */
[----:B-----5:R-:W-:-:S04]  /*0ba0*/  SHF.R.S32.HI R10, RZ, 0x1f, R6 ;  /* 0x0000001fff0a7819 */ /* 0x020fc80000011406 */
[----:B------:R-:W-:Y:S01]  /*0bb0*/  IADD3 R17, PT, PT, R17, R13, RZ ;  /* 0x0000000d11117210 */ /* 0x000fe20007ffe0ff */
[----:B------:R-:W-:Y:S02]  /*0bc0*/  IMAD R13, R10, R11, RZ ;  /* 0x0000000b0a0d7224 */ /* 0x000fe400078e02ff */
[----:B------:R-:W-:-:S05]  /*0bd0*/  IMAD.WIDE.U32 R16, R11, R6, R16 ;  /* 0x000000060b107225 */ /* 0x000fca00078e0010 */
[----:B------:R-:W-:-:S07]  /*0be0*/  IADD3 R17, PT, PT, R17, R13, RZ ;  /* 0x0000000d11117210 */ /* 0x000fce0007ffe0ff */
.L_x_9:
[----:B------:R-:W-:Y:S05]  /*0bf0*/  BRA.U !UP2, `(.L_x_8) ;  /* 0x000000010ab07547 */ /* 0x000fea000b800000 */
[----:B------:R-:W-:Y:S02]  /*0c00*/  UISETP.NE.AND UP1, UPT, UR5, 0x1, UPT ;  /* 0x000000010500788c */ /* 0x000fe4000bf25270 */
[----:B------:R-:W-:-:S07]  /*0c10*/  ULOP3.LUT UP2, URZ, UR15, 0x1, URZ, 0xc0, !UPT ;  /* 0x000000010fff7892 */ /* 0x000fce000f84c0ff */
[----:B------:R-:W-:Y:S05]  /*0c20*/  BRA.U !UP1, `(.L_x_10) ;  /* 0x0000000109687547 */ /* 0x000fea000b800000 */
[----:B------:R-:W0:Y:S01]  /*0c30*/  LDC.64 R12, c[0x0][0x390] ;  /* 0x0000e400ff0c7b82 */ /* 0x000e220000000a00 */
[C---:B------:R-:W-:Y:S01]  /*0c40*/  VIADD R15, R9.reuse, UR14 ;  /* 0x0000000e090f7c36 */ /* 0x040fe20008000000 */
[----:B------:R-:W-:-:S04]  /*0c50*/  IADD3 R6, P0, PT, R9, UR14, RZ ;  /* 0x0000000e09067c10 */ /* 0x000fc8000ff1e0ff */
[----:B------:R-:W-:Y:S02]  /*0c60*/  IADD3.X R14, PT, PT, RZ, RZ, RZ, P0, !PT ;  /* 0x000000ffff0e7210 */ /* 0x000fe400007fe4ff */
[----:B-1----:R-:W1:Y:S01]  /*0c70*/  LDC.64 R10, c[0x0][0x390] ;  /* 0x0000e400ff0a7b82 */ /* 0x002e620000000a00 */
[----:B0-----:R-:W-:-:S06]  /*0c80*/  IMAD.WIDE.U32 R12, R15, 0x4, R12 ;  /* 0x000000040f0c7825 */ /* 0x001fcc00078e000c */
[----:B------:R-:W2:Y:S01]  /*0c90*/  LDG.E.CONSTANT R12, desc[UR10][R12.64] ;  /* 0x0000000a0c0c7981 */ /* 0x000ea2000c1e9900 */
[----:B-1----:R-:W-:-:S04]  /*0ca0*/  LEA R10, P0, R6, R10, 0x2 ;  /* 0x0000000a060a7211 */ /* 0x002fc800078010ff */
[----:B------:R-:W-:-:S05]  /*0cb0*/  LEA.HI.X R11, R6, R11, R14, 0x2, P0 ;  /* 0x0000000b060b7211 */ /* 0x000fca00000f140e */
[----:B------:R-:W3:Y:S01]  /*0cc0*/  LDG.E.CONSTANT R10, desc[UR10][R10.64+0x4] ;  /* 0x0000040a0a0a7981 */ /* 0x000ee2000c1e9900 */
[----:B------:R-:W0:Y:S01]  /*0cd0*/  S2UR UR7, SR_CgaCtaId ;  /* 0x00000000000779c3 */ /* 0x000e220000008800 */
[----:B------:R-:W-:Y:S01]  /*0ce0*/  UMOV UR6, 0x400 ;  /* 0x0000040000067882 */ /* 0x000fe20000000000 */
[----:B------:R-:W-:Y:S02]  /*0cf0*/  IMAD.IADD R6, R8, 0x1, R9 ;  /* 0x0000000108067824 */ /* 0x000fe400078e0209 */
[----:B------:R-:W-:Y:S01]  /*0d00*/  VIADD R9, R9, 0x2 ;  /* 0x0000000209097836 */ /* 0x000fe20000000000 */
[----:B0-----:R-:W-:-:S06]  /*0d10*/  ULEA UR6, UR7, UR6, 0x18 ;  /* 0x0000000607067291 */ /* 0x001fcc000f8ec0ff */
[----:B------:R-:W-:-:S05]  /*0d20*/  LEA R6, R6, UR6, 0x2 ;  /* 0x0000000606067c11 */ /* 0x000fca000f8e10ff */
[----:B------:R-:W0:Y:S04]  /*0d30*/  LDS R15, [R6] ;  /* 0x00000000060f7984 */ /* 0x000e280000000800 */
[----:B------:R-:W1:Y:S01]  /*0d40*/  LDS R19, [R6+0x4] ;  /* 0x0000040006137984 */ /* 0x000e620000000800 */
[----:B--2---:R-:W-:Y:S01]  /*0d50*/  SHF.R.S32.HI R14, RZ, 0x1f, R12 ;  /* 0x0000001fff0e7819 */ /* 0x004fe2000001140c */
[----:B0-----:R-:W-:-:S04]  /*0d60*/  IMAD.WIDE.U32 R12, R15, R12, R16 ;  /* 0x0000000c0f0c7225 */ /* 0x001fc800078e0010 */
[----:B------:R-:W-:-:S05]  /*0d70*/  IMAD R15, R14, R15, RZ ;  /* 0x0000000f0e0f7224 */ /* 0x000fca00078e02ff */
[----:B------:R-:W-:Y:S02]  /*0d80*/  IADD3 R13, PT, PT, R13, R15, RZ ;  /* 0x0000000f0d0d7210 */ /* 0x000fe40007ffe0ff */
[----:B---3--:R-:W-:Y:S01]  /*0d90*/  SHF.R.S32.HI R14, RZ, 0x1f, R10 ;  /* 0x0000001fff0e7819 */ /* 0x008fe2000001140a */
[----:B-1----:R-:W-:-:S04]  /*0da0*/  IMAD.WIDE.U32 R16, R19, R10, R12 ;  /* 0x0000000a13107225 */ /* 0x002fc800078e000c */
[----:B------:R-:W-:-:S05]  /*0db0*/  IMAD R11, R14, R19, RZ ;  /* 0x000000130e0b7224 */ /* 0x000fca00078e02ff */
[----:B------:R-:W-:-:S07]  /*0dc0*/  IADD3 R17, PT, PT, R17, R11, RZ ;  /* 0x0000000b11117210 */ /* 0x000fce0007ffe0ff */
.L_x_10:
[----:B------:R-:W-:Y:S05]  /*0dd0*/  BRA.U !UP2, `(.L_x_8) ;  /* 0x000000010a387547 */ /* 0x000fea000b800000 */
[----:B-1----:R-:W0:Y:S01]  /*0de0*/  LDC.64 R10, c[0x0][0x390] ;  /* 0x0000e400ff0a7b82 */ /* 0x002e220000000a00 */
[----:B------:R-:W-:-:S04]  /*0df0*/  VIADD R13, R9, UR14 ;  /* 0x0000000e090d7c36 */ /* 0x000fc80008000000 */
[----:B0-----:R-:W-:-:S06]  /*0e00*/  IMAD.WIDE.U32 R10, R13, 0x4, R10 ;  /* 0x000000040d0a7825 */ /* 0x001fcc00078e000a */
[----:B------:R-:W2:Y:S01]  /*0e10*/  LDG.E.CONSTANT R10, desc[UR10][R10.64] ;  /* 0x0000000a0a0a7981 */ /* 0x000ea2000c1e9900 */
[----:B------:R-:W0:Y:S01]  /*0e20*/  S2UR UR7, SR_CgaCtaId ;  /* 0x00000000000779c3 */ /* 0x000e220000008800 */
[----:B------:R-:W-:Y:S01]  /*0e30*/  UMOV UR6, 0x400 ;  /* 0x0000040000067882 */ /* 0x000fe20000000000 */
[----:B------:R-:W-:Y:S01]  /*0e40*/  IADD3 R8, PT, PT, R8, R9, RZ ;  /* 0x0000000908087210 */ /* 0x000fe20007ffe0ff */
[----:B0-----:R-:W-:-:S06]  /*0e50*/  ULEA UR6, UR7, UR6, 0x18 ;  /* 0x0000000607067291 */ /* 0x001fcc000f8ec0ff */
[----:B------:R-:W-:-:S05]  /*0e60*/  LEA R8, R8, UR6, 0x2 ;  /* 0x0000000608087c11 */ /* 0x000fca000f8e10ff */
[----:B------:R-:W0:Y:S01]  /*0e70*/  LDS R9, [R8] ;  /* 0x0000000008097984 */ /* 0x000e220000000800 */
[----:B--2---:R-:W-:Y:S01]  /*0e80*/  SHF.R.S32.HI R6, RZ, 0x1f, R10 ;  /* 0x0000001fff067819 */ /* 0x004fe2000001140a */
[----:B0-----:R-:W-:-:S04]  /*0e90*/  IMAD.WIDE.U32 R16, R9, R10, R16 ;  /* 0x0000000a09107225 */ /* 0x001fc800078e0010 */
[----:B------:R-:W-:-:S04]  /*0ea0*/  IMAD R9, R6, R9, RZ ;  /* 0x0000000906097224 */ /* 0x000fc800078e02ff */
[----:B------:R-:W-:-:S07]  /*0eb0*/  IMAD.IADD R17, R17, 0x1, R9 ;  /* 0x0000000111117824 */ /* 0x000fce00078e0209 */
.L_x_8:
[----:B------:R-:W-:Y:S05]  /*0ec0*/  BRA.U UP0, `(.L_x_11) ;  /* 0xfffffff500747547 */ /* 0x000fea000b83ffff */
.L_x_5:
[----:B------:R-:W0:Y:S01]  /*0ed0*/  LDC.64 R6, c[0x0][0x3a0] ;  /* 0x0000e800ff067b82 */ /* 0x000e220000000a00 */
[----:B------:R-:W2:Y:S02]  /*0ee0*/  LDCU UR4, c[0x0][0x38c] ;  /* 0x00007180ff0477ac */ /* 0x000ea40008000800 */
[----:B--2---:R-:W-:-:S04]  /*0ef0*/  IMAD R3, R4, UR4, R3 ;  /* 0x0000000404037c24 */ /* 0x004fc8000f8e0203 */
[----:B0-----:R-:W-:-:S05]  /*0f00*/  IMAD.WIDE R2, R3, 0x4, R6 ;  /* 0x0000000403027825 */ /* 0x001fca00078e0206 */
[----:B------:R-:W-:Y:S01]  /*0f10*/  STG.E desc[UR10][R2.64], R16 ;  /* 0x0000001002007986 */ /* 0x000fe2000c10190a */
[----:B------:R-:W-:Y:S05]  /*0f20*/  EXIT ;  /* 0x000000000000794d */ /* 0x000fea0003800000 */
.L_x_12:
[----:B------:R-:W-:-:S00]  /*0f30*/  BRA `(.L_x_12) ;  /* 0xfffffffc00fc7947 */ /* 0x000fc0000383ffff */
[----:B------:R-:W-:-:S00]  /*0f40*/  NOP ;  /* 0x0000000000007918 */ /* 0x000fc00000000000 */
        /* <DEDUP_REMOVED lines=11> */
.L_x_13:


//--------------------- .nv.shared._Z17conv2d_u32_kernelPKjiiPKiiPi --------------------------
	.section	.nv.shared._Z17conv2d_u32_kernelPKjiiPKiiPi,"aw",@nobits
	.sectionflags	@""
	.align	16
	.zero		1024


//--------------------- .nv.shared.reserved.0     --------------------------
	.section	.nv.shared.reserved.0,"aw",@nobits
	.weak		__nv_reservedSMEM_offset_0_alias
	.size		__nv_reservedSMEM_offset_0_alias, 0, 64
	.other		__nv_reservedSMEM_offset_0_alias,@"STO_CUDA_RESERVED_SHARED STV_DEFAULT"
__nv_reservedSMEM_offset_0_alias:
	.zero		0
	.zero		64


//--------------------- .nv.constant0._Z17conv2d_u32_kernelPKjiiPKiiPi --------------------------
	.section	.nv.constant0._Z17conv2d_u32_kernelPKjiiPKiiPi,"a",@progbits
	.sectionflags	@""
	.align	4
.nv.constant0._Z17conv2d_u32_kernelPKjiiPKiiPi:
	.zero		936


//--------------------- SYMBOLS --------------------------

	.type		.nv.reservedSmem.offset0,@object
	.size		.nv.reservedSmem.offset0,0x4
	.type		.nv.reservedSmem.cap,@object
	.size		.nv.reservedSmem.cap,0x4
